//
// Generated by NVIDIA NVVM Compiler
//
// Compiler Build ID: CL-36424714
// Cuda compilation tools, release 13.0, V13.0.88
// Based on NVVM 20.0.0
//

.version 9.0
.target sm_100
.address_size 64

	// .globl	_Z9reduceSumPiS_i
// _ZZ9reduceSumPiS_iE10sharedData has been demoted

.visible .entry _Z9reduceSumPiS_i(
	.param .u64 .ptr .align 1 _Z9reduceSumPiS_i_param_0,
	.param .u64 .ptr .align 1 _Z9reduceSumPiS_i_param_1,
	.param .u32 _Z9reduceSumPiS_i_param_2
)
{
	.reg .pred 	%p<16>;
	.reg .b32 	%r<43>;
	.reg .b64 	%rd<7>;
	// demoted variable
	.shared .align 4 .b8 _ZZ9reduceSumPiS_iE10sharedData[1024];
	ld.param.u64 	%rd1, [_Z9reduceSumPiS_i_param_0];
	ld.param.u64 	%rd2, [_Z9reduceSumPiS_i_param_1];
	ld.param.u32 	%r12, [_Z9reduceSumPiS_i_param_2];
	mov.u32 	%r13, %ctaid.x;
	mov.u32 	%r1, %ntid.x;
	mov.u32 	%r2, %tid.x;
	mad.lo.s32 	%r3, %r13, %r1, %r2;
	setp.ge.s32 	%p1, %r3, %r12;
	mov.b32 	%r41, 0;
	@%p1 bra 	$L__BB0_2;
	cvta.to.global.u64 	%rd3, %rd1;
	mul.wide.s32 	%rd4, %r3, 4;
	add.s64 	%rd5, %rd3, %rd4;
	ld.global.u32 	%r41, [%rd5];
$L__BB0_2:
	shfl.sync.down.b32	%r14|%p2, %r41, 16, 31, -1;
	add.s32 	%r15, %r14, %r41;
	shfl.sync.down.b32	%r16|%p3, %r15, 8, 31, -1;
	add.s32 	%r17, %r16, %r15;
	shfl.sync.down.b32	%r18|%p4, %r17, 4, 31, -1;
	add.s32 	%r19, %r18, %r17;
	shfl.sync.down.b32	%r20|%p5, %r19, 2, 31, -1;
	add.s32 	%r21, %r20, %r19;
	shfl.sync.down.b32	%r22|%p6, %r21, 1, 31, -1;
	add.s32 	%r6, %r22, %r21;
	and.b32  	%r7, %r2, 31;
	setp.ne.s32 	%p7, %r7, 0;
	@%p7 bra 	$L__BB0_4;
	shr.u32 	%r23, %r2, 3;
	mov.u32 	%r24, _ZZ9reduceSumPiS_iE10sharedData;
	add.s32 	%r25, %r24, %r23;
	st.shared.u32 	[%r25], %r6;
$L__BB0_4:
	bar.sync 	0;
	setp.gt.u32 	%p8, %r2, 31;
	@%p8 bra 	$L__BB0_9;
	shr.u32 	%r27, %r1, 5;
	setp.ge.u32 	%p9, %r7, %r27;
	mov.b32 	%r42, 0;
	@%p9 bra 	$L__BB0_7;
	shl.b32 	%r28, %r7, 2;
	mov.u32 	%r29, _ZZ9reduceSumPiS_iE10sharedData;
	add.s32 	%r30, %r29, %r28;
	ld.shared.u32 	%r42, [%r30];
$L__BB0_7:
	shfl.sync.down.b32	%r31|%p10, %r42, 16, 31, -1;
	add.s32 	%r32, %r31, %r42;
	shfl.sync.down.b32	%r33|%p11, %r32, 8, 31, -1;
	add.s32 	%r34, %r33, %r32;
	shfl.sync.down.b32	%r35|%p12, %r34, 4, 31, -1;
	add.s32 	%r36, %r35, %r34;
	shfl.sync.down.b32	%r37|%p13, %r36, 2, 31, -1;
	add.s32 	%r38, %r37, %r36;
	shfl.sync.down.b32	%r39|%p14, %r38, 1, 31, -1;
	add.s32 	%r10, %r39, %r38;
	setp.ne.s32 	%p15, %r2, 0;
	@%p15 bra 	$L__BB0_9;
	cvta.to.global.u64 	%rd6, %rd2;
	atom.global.add.u32 	%r40, [%rd6], %r10;
$L__BB0_9:
	ret;

}


// ===== COMPILED SASS (sm_100) =====

	.target	sm_100

	.elftype	@"ET_EXEC"


//--------------------- .note.nv.tkinfo           --------------------------
	.section	.note.nv.tkinfo,"",@"SHT_NOTE"
	.sectionflags	@"SHF_NOTE_NV_TKINFO"
	.tkinfo
        /*0018*/ 	.word	0x00000002
        /*0030*/ 	.string	""
        /*0030*/ 	.string	"ptxas"
        /*0030*/ 	.string	"Cuda compilation tools, release 13.0, V13.0.88"
        /*0030*/ 	.string	"Build cuda_13.0.r13.0/compiler.36424714_0"
        /*0030*/ 	.string	"-arch sm_100 -m 64 "



//--------------------- .note.nv.cuinfo           --------------------------
	.section	.note.nv.cuinfo,"",@"SHT_NOTE"
	.sectionflags	@"SHF_NOTE_NV_CUINFO"
        /*0018*/ 	.short	0x0002
        /*001a*/ 	.short	0x0064
        /*001c*/ 	.short	0x0082
	.zero		2


//--------------------- .nv.info                  --------------------------
	.section	.nv.info,"",@"SHT_CUDA_INFO"
	.align	4


	//----- nvinfo : EIATTR_REGCOUNT
	.align		4
        /*0000*/ 	.byte	0x04, 0x2f
        /*0002*/ 	.short	(.L_1 - .L_0)
	.align		4
.L_0:
        /*0004*/ 	.word	index@(_Z9reduceSumPiS_i)
        /*0008*/ 	.word	0x00000010


	//----- nvinfo : EIATTR_FRAME_SIZE
	.align		4
.L_1:
        /*000c*/ 	.byte	0x04, 0x11
        /*000e*/ 	.short	(.L_3 - .L_2)
	.align		4
.L_2:
        /*0010*/ 	.word	index@(_Z9reduceSumPiS_i)
        /*0014*/ 	.word	0x00000000


	//----- nvinfo : EIATTR_MIN_STACK_SIZE
	.align		4
.L_3:
        /*0018*/ 	.byte	0x04, 0x12
        /*001a*/ 	.short	(.L_5 - .L_4)
	.align		4
.L_4:
        /*001c*/ 	.word	index@(_Z9reduceSumPiS_i)
        /*0020*/ 	.word	0x00000000
.L_5:


//--------------------- .nv.compat                --------------------------
	.section	.nv.compat,"",@"SHT_CUDA_COMPAT_INFO"
	.align	4
        /*0000*/ 	.byte	0x02, 0x09, 0x00, 0x00, 0x02, 0x02, 0x01, 0x00, 0x02, 0x05, 0x05, 0x00, 0x03, 0x07, 0x01, 0x01
        /*0010*/ 	.byte	0x02, 0x03, 0x00, 0x00, 0x02, 0x06, 0x01, 0x00, 0x04, 0x0b, 0x08, 0x00, 0x09, 0x00, 0x00, 0x00
        /*0020*/ 	.byte	0x00, 0x00, 0x00, 0x00


//--------------------- .nv.info._Z9reduceSumPiS_i --------------------------
	.section	.nv.info._Z9reduceSumPiS_i,"",@"SHT_CUDA_INFO"
	.sectionflags	@""
	.align	4


	//----- nvinfo : EIATTR_CUDA_API_VERSION
	.align		4
        /*0000*/ 	.byte	0x04, 0x37
        /*0002*/ 	.short	(.L_7 - .L_6)
.L_6:
        /*0004*/ 	.word	0x00000082


	//----- nvinfo : EIATTR_KPARAM_INFO
	.align		4
.L_7:
        /*0008*/ 	.byte	0x04, 0x17
        /*000a*/ 	.short	(.L_9 - .L_8)
.L_8:
        /*000c*/ 	.word	0x00000000
        /*0010*/ 	.short	0x0002
        /*0012*/ 	.short	0x0010
        /*0014*/ 	.byte	0x00, 0xf0, 0x11, 0x00


	//----- nvinfo : EIATTR_KPARAM_INFO
	.align		4
.L_9:
        /*0018*/ 	.byte	0x04, 0x17
        /*001a*/ 	.short	(.L_11 - .L_10)
.L_10:
        /*001c*/ 	.word	0x00000000
        /*0020*/ 	.short	0x0001
        /*0022*/ 	.short	0x0008
        /*0024*/ 	.byte	0x00, 0xf5, 0x21, 0x00


	//----- nvinfo : EIATTR_KPARAM_INFO
	.align		4
.L_11:
        /*0028*/ 	.byte	0x04, 0x17
        /*002a*/ 	.short	(.L_13 - .L_12)
.L_12:
        /*002c*/ 	.word	0x00000000
        /*0030*/ 	.short	0x0000
        /*0032*/ 	.short	0x0000
        /*0034*/ 	.byte	0x00, 0xf5, 0x21, 0x00


	//----- nvinfo : EIATTR_SPARSE_MMA_MASK
	.align		4
.L_13:
        /*0038*/ 	.byte	0x03, 0x50
        /*003a*/ 	.short	0x0000


	//----- nvinfo : EIATTR_MAXREG_COUNT
	.align		4
        /*003c*/ 	.byte	0x03, 0x1b
        /*003e*/ 	.short	0x00ff


	//----- nvinfo : EIATTR_NUM_BARRIERS
	.align		4
        /*0040*/ 	.byte	0x02, 0x4c
        /*0042*/ 	.byte	0x01
	.zero		1


	//----- nvinfo : EIATTR_MERCURY_ISA_VERSION
	.align		4
        /*0044*/ 	.byte	0x03, 0x5f
        /*0046*/ 	.short	0x0101


	//----- nvinfo : EIATTR_COOP_GROUP_MASK_REGIDS
	.align		4
        /*0048*/ 	.byte	0x04, 0x29
        /*004a*/ 	.short	(.L_15 - .L_14)


	//   ....[0]....
.L_14:
        /*004c*/ 	.word	0xffffffff


	//   ....[1]....
        /*0050*/ 	.word	0xffffffff


	//   ....[2]....
        /*0054*/ 	.word	0xffffffff


	//   ....[3]....
        /*0058*/ 	.word	0xffffffff


	//   ....[4]....
        /*005c*/ 	.word	0xffffffff


	//   ....[5]....
        /*0060*/ 	.word	0xffffffff


	//   ....[6]....
        /*0064*/ 	.word	0xffffffff


	//   ....[7]....
        /*0068*/ 	.word	0xffffffff


	//   ....[8]....
        /*006c*/ 	.word	0xffffffff


	//   ....[9]....
        /*0070*/ 	.word	0xffffffff


	//----- nvinfo : EIATTR_COOP_GROUP_INSTR_OFFSETS
	.align		4
.L_15:
        /*0074*/ 	.byte	0x04, 0x28
        /*0076*/ 	.short	(.L_17 - .L_16)


	//   ....[0]....
.L_16:
        /*0078*/ 	.word	0x00000120


	//   ....[1]....
        /*007c*/ 	.word	0x00000140


	//   ....[2]....
        /*0080*/ 	.word	0x00000160


	//   ....[3]....
        /*0084*/ 	.word	0x00000180


	//   ....[4]....
        /*0088*/ 	.word	0x000001a0


	//   ....[5]....
        /*008c*/ 	.word	0x00000280


	//   ....[6]....
        /*0090*/ 	.word	0x000002a0


	//   ....[7]....
        /*0094*/ 	.word	0x000002c0


	//   ....[8]....
        /*0098*/ 	.word	0x000002e0


	//   ....[9]....
        /*009c*/ 	.word	0x00000300


	//----- nvinfo : EIATTR_VRC_CTA_INIT_COUNT
	.align		4
.L_17:
        /*00a0*/ 	.byte	0x02, 0x4a
	.zero		1
	.zero		1


	//----- nvinfo : EIATTR_EXIT_INSTR_OFFSETS
	.align		4
        /*00a4*/ 	.byte	0x04, 0x1c
        /*00a6*/ 	.short	(.L_19 - .L_18)


	//   ....[0]....
.L_18:
        /*00a8*/ 	.word	0x000001e0


	//   ....[1]....
        /*00ac*/ 	.word	0x00000310


	//   ....[2]....
        /*00b0*/ 	.word	0x00000350


	//----- nvinfo : EIATTR_CBANK_PARAM_SIZE
	.align		4
.L_19:
        /*00b4*/ 	.byte	0x03, 0x19
        /*00b6*/ 	.short	0x0014


	//----- nvinfo : EIATTR_PARAM_CBANK
	.align		4
        /*00b8*/ 	.byte	0x04, 0x0a
        /*00ba*/ 	.short	(.L_21 - .L_20)
	.align		4
.L_20:
        /*00bc*/ 	.word	index@(.nv.constant0._Z9reduceSumPiS_i)
        /*00c0*/ 	.short	0x0380
        /*00c2*/ 	.short	0x0014


	//----- nvinfo : EIATTR_SW_WAR
	.align		4
.L_21:
        /*00c4*/ 	.byte	0x04, 0x36
        /*00c6*/ 	.short	(.L_23 - .L_22)
.L_22:
        /*00c8*/ 	.word	0x00000008
.L_23:


//--------------------- .nv.callgraph             --------------------------
	.section	.nv.callgraph,"",@"SHT_CUDA_CALLGRAPH"
	.align	4
	.sectionentsize	8
	.align		4
        /*0000*/ 	.word	0x00000000
	.align		4
        /*0004*/ 	.word	0xffffffff
	.align		4
        /*0008*/ 	.word	0x00000000
	.align		4
        /*000c*/ 	.word	0xfffffffe
	.align		4
        /*0010*/ 	.word	0x00000000
	.align		4
        /*0014*/ 	.word	0xfffffffd
	.align		4
        /*0018*/ 	.word	0x00000000
	.align		4
        /*001c*/ 	.word	0xfffffffc


//--------------------- .text._Z9reduceSumPiS_i   --------------------------
	.section	.text._Z9reduceSumPiS_i,"ax",@progbits
	.align	128
        .global         _Z9reduceSumPiS_i
        .type           _Z9reduceSumPiS_i,@function
        .size           _Z9reduceSumPiS_i,(.L_x_1 - _Z9reduceSumPiS_i)
        .other          _Z9reduceSumPiS_i,@"STO_CUDA_ENTRY STV_DEFAULT"
_Z9reduceSumPiS_i:
.text._Z9reduceSumPiS_i:
[----:B------:R-:W-:Y:S01]  /*0000*/  LDC R1, c[0x0][0x37c] ;  /* 0x0000df00ff017b82 */ /* 0x000fe20000000800 */
[----:B------:R-:W0:Y:S07]  /*0010*/  S2R R0, SR_TID.X ;  /* 0x0000000000007919 */ /* 0x000e2e0000002100 */
[----:B------:R-:W0:Y:S01]  /*0020*/  S2UR UR4, SR_CTAID.X ;  /* 0x00000000000479c3 */ /* 0x000e220000002500 */
[----:B------:R-:W1:Y:S01]  /*0030*/  LDCU UR5, c[0x0][0x390] ;  /* 0x00007200ff0577ac */ /* 0x000e620008000800 */
[----:B------:R-:W-:-:S06]  /*0040*/  IMAD.MOV.U32 R4, RZ, RZ, RZ ;  /* 0x000000ffff047224 */ /* 0x000fcc00078e00ff */
[----:B------:R-:W0:Y:S02]  /*0050*/  LDC R13, c[0x0][0x360] ;  /* 0x0000d800ff0d7b82 */ /* 0x000e240000000800 */
[----:B0-----:R-:W-:-:S05]  /*0060*/  IMAD R5, R13, UR4, R0 ;  /* 0x000000040d057c24 */ /* 0x001fca000f8e0200 */
[----:B-1----:R-:W-:Y:S01]  /*0070*/  ISETP.GE.AND P0, PT, R5, UR5, PT ;  /* 0x0000000505007c0c */ /* 0x002fe2000bf06270 */
[----:B------:R-:W0:-:S12]  /*0080*/  LDCU.64 UR4, c[0x0][0x358] ;  /* 0x00006b00ff0477ac */ /* 0x000e180008000a00 */
[----:B------:R-:W1:Y:S02]  /*0090*/  @!P0 LDC.64 R2, c[0x0][0x380] ;  /* 0x0000e000ff028b82 */ /* 0x000e640000000a00 */
[----:B-1----:R-:W-:-:S05]  /*00a0*/  @!P0 IMAD.WIDE R2, R5, 0x4, R2 ;  /* 0x0000000405028825 */ /* 0x002fca00078e0202 */
[----:B0-----:R0:W2:Y:S01]  /*00b0*/  @!P0 LDG.E R4, desc[UR4][R2.64] ;  /* 0x0000000402048981 */ /* 0x0010a2000c1e1900 */
[C---:B------:R-:W-:Y:S02]  /*00c0*/  LOP3.LUT P0, R9, R0.reuse, 0x1f, RZ, 0xc0, !PT ;  /* 0x0000001f00097812 */ /* 0x040fe4000780c0ff */
[----:B------:R-:W-:-:S11]  /*00d0*/  ISETP.GT.U32.AND P1, PT, R0, 0x1f, PT ;  /* 0x0000001f0000780c */ /* 0x000fd60003f24070 */
[----:B------:R-:W1:Y:S01]  /*00e0*/  @!P0 S2R R11, SR_CgaCtaId ;  /* 0x00000000000b8919 */ /* 0x000e620000008800 */
[----:B0-----:R-:W-:-:S04]  /*00f0*/  @!P0 MOV R2, 0x400 ;  /* 0x0000040000028802 */ /* 0x001fc80000000f00 */
[----:B-1----:R-:W-:-:S04]  /*0100*/  @!P0 LEA R11, R11, R2, 0x18 ;  /* 0x000000020b0b8211 */ /* 0x002fc800078ec0ff */
[----:B------:R-:W-:Y:S01]  /*0110*/  @!P0 LEA.HI R11, R0, R11, RZ, 0x1d ;  /* 0x0000000b000b8211 */ /* 0x000fe200078fe8ff */
[----:B--2---:R-:W0:Y:S02]  /*0120*/  SHFL.DOWN PT, R5, R4, 0x10, 0x1f ;  /* 0x0a001f0004057f89 */ /* 0x004e2400000e0000 */
[----:B0-----:R-:W-:-:S05]  /*0130*/  IMAD.IADD R5, R5, 0x1, R4 ;  /* 0x0000000105057824 */ /* 0x001fca00078e0204 */
[----:B------:R-:W0:Y:S02]  /*0140*/  SHFL.DOWN PT, R6, R5, 0x8, 0x1f ;  /* 0x09001f0005067f89 */ /* 0x000e2400000e0000 */
[----:B0-----:R-:W-:-:S05]  /*0150*/  IMAD.IADD R6, R5, 0x1, R6 ;  /* 0x0000000105067824 */ /* 0x001fca00078e0206 */
[----:B------:R-:W0:Y:S02]  /*0160*/  SHFL.DOWN PT, R7, R6, 0x4, 0x1f ;  /* 0x08801f0006077f89 */ /* 0x000e2400000e0000 */
[----:B0-----:R-:W-:-:S05]  /*0170*/  IMAD.IADD R7, R6, 0x1, R7 ;  /* 0x0000000106077824 */ /* 0x001fca00078e0207 */
[----:B------:R-:W0:Y:S02]  /*0180*/  SHFL.DOWN PT, R8, R7, 0x2, 0x1f ;  /* 0x08401f0007087f89 */ /* 0x000e2400000e0000 */
[----:B0-----:R-:W-:-:S05]  /*0190*/  IADD3 R8, PT, PT, R7, R8, RZ ;  /* 0x0000000807087210 */ /* 0x001fca0007ffe0ff */
[----:B------:R-:W0:Y:S02]  /*01a0*/  SHFL.DOWN PT, R3, R8, 0x1, 0x1f ;  /* 0x08201f0008037f89 */ /* 0x000e2400000e0000 */
[----:B0-----:R-:W-:-:S05]  /*01b0*/  IMAD.IADD R2, R8, 0x1, R3 ;  /* 0x0000000108027824 */ /* 0x001fca00078e0203 */
[----:B------:R0:W-:Y:S01]  /*01c0*/  @!P0 STS [R11], R2 ;  /* 0x000000020b008388 */ /* 0x0001e20000000800 */
[----:B------:R-:W-:Y:S06]  /*01d0*/  BAR.SYNC.DEFER_BLOCKING 0x0 ;  /* 0x0000000000007b1d */ /* 0x000fec0000010000 */
[----:B------:R-:W-:Y:S05]  /*01e0*/  @P1 EXIT ;  /* 0x000000000000194d */ /* 0x000fea0003800000 */
[----:B0-----:R-:W-:-:S04]  /*01f0*/  SHF.R.U32.HI R2, RZ, 0x5, R13 ;  /* 0x00000005ff027819 */ /* 0x001fc8000001160d */
[----:B------:R-:W-:-:S13]  /*0200*/  ISETP.GE.U32.AND P0, PT, R9, R2, PT ;  /* 0x000000020900720c */ /* 0x000fda0003f06070 */
[----:B------:R-:W0:Y:S01]  /*0210*/  @!P0 S2R R3, SR_CgaCtaId ;  /* 0x0000000000038919 */ /* 0x000e220000008800 */
[----:B------:R-:W-:-:S04]  /*0220*/  @!P0 MOV R2, 0x400 ;  /* 0x0000040000028802 */ /* 0x000fc80000000f00 */
[----:B0-----:R-:W-:Y:S01]  /*0230*/  @!P0 LEA R4, R3, R2, 0x18 ;  /* 0x0000000203048211 */ /* 0x001fe200078ec0ff */
[----:B------:R-:W-:-:S04]  /*0240*/  IMAD.MOV.U32 R2, RZ, RZ, RZ ;  /* 0x000000ffff027224 */ /* 0x000fc800078e00ff */
[----:B------:R-:W-:-:S05]  /*0250*/  @!P0 IMAD R9, R9, 0x4, R4 ;  /* 0x0000000409098824 */ /* 0x000fca00078e0204 */
[----:B------:R-:W0:Y:S01]  /*0260*/  @!P0 LDS R2, [R9] ;  /* 0x0000000009028984 */ /* 0x000e220000000800 */
[----:B------:R-:W-:-:S03]  /*0270*/  ISETP.NE.AND P0, PT, R0, RZ, PT ;  /* 0x000000ff0000720c */ /* 0x000fc60003f05270 */
[----:B0-----:R-:W0:Y:S02]  /*0280*/  SHFL.DOWN PT, R3, R2, 0x10, 0x1f ;  /* 0x0a001f0002037f89 */ /* 0x001e2400000e0000 */
[----:B0-----:R-:W-:-:S05]  /*0290*/  IADD3 R3, PT, PT, R3, R2, RZ ;  /* 0x0000000203037210 */ /* 0x001fca0007ffe0ff */
[----:B------:R-:W0:Y:S02]  /*02a0*/  SHFL.DOWN PT, R4, R3, 0x8, 0x1f ;  /* 0x09001f0003047f89 */ /* 0x000e2400000e0000 */
[----:B0-----:R-:W-:-:S05]  /*02b0*/  IMAD.IADD R4, R3, 0x1, R4 ;  /* 0x0000000103047824 */ /* 0x001fca00078e0204 */
[----:B------:R-:W0:Y:S02]  /*02c0*/  SHFL.DOWN PT, R5, R4, 0x4, 0x1f ;  /* 0x08801f0004057f89 */ /* 0x000e2400000e0000 */
[----:B0-----:R-:W-:-:S05]  /*02d0*/  IMAD.IADD R5, R4, 0x1, R5 ;  /* 0x0000000104057824 */ /* 0x001fca00078e0205 */
[----:B------:R-:W0:Y:S02]  /*02e0*/  SHFL.DOWN PT, R6, R5, 0x2, 0x1f ;  /* 0x08401f0005067f89 */ /* 0x000e2400000e0000 */
[----:B0-----:R-:W-:-:S05]  /*02f0*/  IADD3 R6, PT, PT, R5, R6, RZ ;  /* 0x0000000605067210 */ /* 0x001fca0007ffe0ff */
[----:B------:R0:W1:Y:S01]  /*0300*/  SHFL.DOWN PT, R7, R6, 0x1, 0x1f ;  /* 0x08201f0006077f89 */ /* 0x00006200000e0000 */
[----:B------:R-:W-:Y:S05]  /*0310*/  @P0 EXIT ;  /* 0x000000000000094d */ /* 0x000fea0003800000 */
[----:B------:R-:W2:Y:S01]  /*0320*/  LDC.64 R2, c[0x0][0x388] ;  /* 0x0000e200ff027b82 */ /* 0x000ea20000000a00 */
[----:B-1----:R-:W-:-:S05]  /*0330*/  IMAD.IADD R7, R6, 0x1, R7 ;  /* 0x0000000106077824 */ /* 0x002fca00078e0207 */
[----:B--2---:R-:W-:Y:S01]  /*0340*/  REDG.E.ADD.STRONG.GPU desc[UR4][R2.64], R7 ;  /* 0x000000070200798e */ /* 0x004fe2000c12e104 */
[----:B------:R-:W-:Y:S05]  /*0350*/  EXIT ;  /* 0x000000000000794d */ /* 0x000fea0003800000 */
.L_x_0:
[----:B------:R-:W-:-:S00]  /*0360*/  BRA `(.L_x_0) ;  /* 0xfffffffc00fc7947 */ /* 0x000fc0000383ffff */
[----:B------:R-:W-:-:S00]  /*0370*/  NOP ;  /* 0x0000000000007918 */ /* 0x000fc00000000000 */
        /* <DEDUP_REMOVED lines=8> */
.L_x_1:


//--------------------- .nv.shared._Z9reduceSumPiS_i --------------------------
	.section	.nv.shared._Z9reduceSumPiS_i,"aw",@nobits
	.sectionflags	@""
	.align	4
.nv.shared._Z9reduceSumPiS_i:
	.zero		2048


//--------------------- .nv.shared.reserved.0     --------------------------
	.section	.nv.shared.reserved.0,"aw",@nobits
	.weak		__nv_reservedSMEM_offset_0_alias
	.size		__nv_reservedSMEM_offset_0_alias, 0, 64
	.other		__nv_reservedSMEM_offset_0_alias,@"STO_CUDA_RESERVED_SHARED STV_DEFAULT"
__nv_reservedSMEM_offset_0_alias:
	.zero		0
	.zero		64


//--------------------- .nv.constant0._Z9reduceSumPiS_i --------------------------
	.section	.nv.constant0._Z9reduceSumPiS_i,"a",@progbits
	.sectionflags	@""
	.align	4
.nv.constant0._Z9reduceSumPiS_i:
	.zero		916


//--------------------- SYMBOLS --------------------------

	.type		.nv.reservedSmem.offset0,@object
	.size		.nv.reservedSmem.offset0,0x4
	.type		.nv.reservedSmem.cap,@object
	.size		.nv.reservedSmem.cap,0x4
